//
// Generated by NVIDIA NVVM Compiler
//
// Compiler Build ID: CL-36424714
// Cuda compilation tools, release 13.0, V13.0.88
// Based on NVVM 20.0.0
//

.version 9.0
.target sm_100
.address_size 64

	// .globl	_Z12vectorsum2_2Pii
// _ZZ12vectorsum2_2PiiE10shared_mem has been demoted

.visible .entry _Z12vectorsum2_2Pii(
	.param .u64 .ptr .align 1 _Z12vectorsum2_2Pii_param_0,
	.param .u32 _Z12vectorsum2_2Pii_param_1
)
{
	.reg .pred 	%p<10>;
	.reg .b32 	%r<70>;
	.reg .b64 	%rd<7>;
	// demoted variable
	.shared .align 4 .b8 _ZZ12vectorsum2_2PiiE10shared_mem[128];
	ld.param.u64 	%rd2, [_Z12vectorsum2_2Pii_param_0];
	ld.param.u32 	%r32, [_Z12vectorsum2_2Pii_param_1];
	cvta.to.global.u64 	%rd1, %rd2;
	mov.u32 	%r1, %tid.x;
	mov.u32 	%r2, %ctaid.x;
	mov.u32 	%r3, %ntid.x;
	mul.lo.s32 	%r4, %r2, %r3;
	add.s32 	%r5, %r4, %r1;
	setp.ge.s32 	%p1, %r5, %r32;
	@%p1 bra 	$L__BB0_2;
	mul.wide.s32 	%rd3, %r5, 4;
	add.s64 	%rd4, %rd1, %rd3;
	ld.global.u32 	%r33, [%rd4];
	shl.b32 	%r34, %r1, 2;
	mov.u32 	%r35, _ZZ12vectorsum2_2PiiE10shared_mem;
	add.s32 	%r36, %r35, %r34;
	st.shared.u32 	[%r36], %r33;
	bar.sync 	0;
$L__BB0_2:
	setp.ne.s32 	%p2, %r1, 0;
	@%p2 bra 	$L__BB0_13;
	setp.lt.u32 	%p3, %r3, 2;
	add.s32 	%r37, %r5, 1;
	setp.ge.s32 	%p4, %r37, %r32;
	ld.shared.u32 	%r68, [_ZZ12vectorsum2_2PiiE10shared_mem];
	or.pred  	%p5, %p3, %p4;
	@%p5 bra 	$L__BB0_12;
	sub.s32 	%r40, %r32, %r4;
	add.s32 	%r41, %r40, -2;
	add.s32 	%r42, %r3, -2;
	min.u32 	%r43, %r41, %r42;
	add.s32 	%r7, %r43, 1;
	and.b32  	%r8, %r7, 3;
	setp.lt.u32 	%p6, %r43, 3;
	mov.b32 	%r64, 1;
	@%p6 bra 	$L__BB0_8;
	mov.u32 	%r46, _ZZ12vectorsum2_2PiiE10shared_mem;
	add.s32 	%r58, %r46, 8;
	and.b32  	%r47, %r7, -4;
	neg.s32 	%r60, %r47;
	mov.b32 	%r59, 0;
$L__BB0_6:
	ld.shared.u32 	%r48, [%r58+-4];
	add.s32 	%r49, %r68, %r48;
	ld.shared.u32 	%r50, [%r58];
	add.s32 	%r51, %r49, %r50;
	ld.shared.u32 	%r52, [%r58+4];
	add.s32 	%r53, %r51, %r52;
	ld.shared.u32 	%r54, [%r58+8];
	add.s32 	%r68, %r53, %r54;
	add.s32 	%r60, %r60, 4;
	add.s32 	%r59, %r59, 4;
	add.s32 	%r58, %r58, 16;
	setp.ne.s32 	%p7, %r60, 0;
	@%p7 bra 	$L__BB0_6;
	add.s32 	%r64, %r59, 1;
$L__BB0_8:
	setp.eq.s32 	%p8, %r8, 0;
	@%p8 bra 	$L__BB0_11;
	shl.b32 	%r55, %r64, 2;
	mov.u32 	%r56, _ZZ12vectorsum2_2PiiE10shared_mem;
	add.s32 	%r66, %r56, %r55;
	neg.s32 	%r65, %r8;
$L__BB0_10:
	.pragma "nounroll";
	ld.shared.u32 	%r57, [%r66];
	add.s32 	%r68, %r68, %r57;
	add.s32 	%r66, %r66, 4;
	add.s32 	%r65, %r65, 1;
	setp.ne.s32 	%p9, %r65, 0;
	@%p9 bra 	$L__BB0_10;
$L__BB0_11:
	st.shared.u32 	[_ZZ12vectorsum2_2PiiE10shared_mem], %r68;
$L__BB0_12:
	mul.wide.u32 	%rd5, %r2, 4;
	add.s64 	%rd6, %rd1, %rd5;
	st.global.u32 	[%rd6], %r68;
$L__BB0_13:
	ret;

}


// ===== COMPILED SASS (sm_100) =====

	.target	sm_100

	.elftype	@"ET_EXEC"


//--------------------- .note.nv.tkinfo           --------------------------
	.section	.note.nv.tkinfo,"",@"SHT_NOTE"
	.sectionflags	@"SHF_NOTE_NV_TKINFO"
	.tkinfo
        /*0018*/ 	.word	0x00000002
        /*0030*/ 	.string	""
        /*0030*/ 	.string	"ptxas"
        /*0030*/ 	.string	"Cuda compilation tools, release 13.0, V13.0.88"
        /*0030*/ 	.string	"Build cuda_13.0.r13.0/compiler.36424714_0"
        /*0030*/ 	.string	"-arch sm_100 -m 64 "



//--------------------- .note.nv.cuinfo           --------------------------
	.section	.note.nv.cuinfo,"",@"SHT_NOTE"
	.sectionflags	@"SHF_NOTE_NV_CUINFO"
        /*0018*/ 	.short	0x0002
        /*001a*/ 	.short	0x0064
        /*001c*/ 	.short	0x0082
	.zero		2


//--------------------- .nv.info                  --------------------------
	.section	.nv.info,"",@"SHT_CUDA_INFO"
	.align	4


	//----- nvinfo : EIATTR_REGCOUNT
	.align		4
        /*0000*/ 	.byte	0x04, 0x2f
        /*0002*/ 	.short	(.L_1 - .L_0)
	.align		4
.L_0:
        /*0004*/ 	.word	index@(_Z12vectorsum2_2Pii)
        /*0008*/ 	.word	0x0000001a


	//----- nvinfo : EIATTR_FRAME_SIZE
	.align		4
.L_1:
        /*000c*/ 	.byte	0x04, 0x11
        /*000e*/ 	.short	(.L_3 - .L_2)
	.align		4
.L_2:
        /*0010*/ 	.word	index@(_Z12vectorsum2_2Pii)
        /*0014*/ 	.word	0x00000000


	//----- nvinfo : EIATTR_MIN_STACK_SIZE
	.align		4
.L_3:
        /*0018*/ 	.byte	0x04, 0x12
        /*001a*/ 	.short	(.L_5 - .L_4)
	.align		4
.L_4:
        /*001c*/ 	.word	index@(_Z12vectorsum2_2Pii)
        /*0020*/ 	.word	0x00000000
.L_5:


//--------------------- .nv.compat                --------------------------
	.section	.nv.compat,"",@"SHT_CUDA_COMPAT_INFO"
	.align	4
        /*0000*/ 	.byte	0x02, 0x09, 0x00, 0x00, 0x02, 0x02, 0x01, 0x00, 0x02, 0x05, 0x05, 0x00, 0x03, 0x07, 0x01, 0x01
        /*0010*/ 	.byte	0x02, 0x03, 0x00, 0x00, 0x02, 0x06, 0x01, 0x00, 0x04, 0x0b, 0x08, 0x00, 0x09, 0x00, 0x00, 0x00
        /*0020*/ 	.byte	0x00, 0x00, 0x00, 0x00


//--------------------- .nv.info._Z12vectorsum2_2Pii --------------------------
	.section	.nv.info._Z12vectorsum2_2Pii,"",@"SHT_CUDA_INFO"
	.sectionflags	@""
	.align	4


	//----- nvinfo : EIATTR_CUDA_API_VERSION
	.align		4
        /*0000*/ 	.byte	0x04, 0x37
        /*0002*/ 	.short	(.L_7 - .L_6)
.L_6:
        /*0004*/ 	.word	0x00000082


	//----- nvinfo : EIATTR_KPARAM_INFO
	.align		4
.L_7:
        /*0008*/ 	.byte	0x04, 0x17
        /*000a*/ 	.short	(.L_9 - .L_8)
.L_8:
        /*000c*/ 	.word	0x00000000
        /*0010*/ 	.short	0x0001
        /*0012*/ 	.short	0x0008
        /*0014*/ 	.byte	0x00, 0xf0, 0x11, 0x00


	//----- nvinfo : EIATTR_KPARAM_INFO
	.align		4
.L_9:
        /*0018*/ 	.byte	0x04, 0x17
        /*001a*/ 	.short	(.L_11 - .L_10)
.L_10:
        /*001c*/ 	.word	0x00000000
        /*0020*/ 	.short	0x0000
        /*0022*/ 	.short	0x0000
        /*0024*/ 	.byte	0x00, 0xf5, 0x21, 0x00


	//----- nvinfo : EIATTR_SPARSE_MMA_MASK
	.align		4
.L_11:
        /*0028*/ 	.byte	0x03, 0x50
        /*002a*/ 	.short	0x0000


	//----- nvinfo : EIATTR_MAXREG_COUNT
	.align		4
        /*002c*/ 	.byte	0x03, 0x1b
        /*002e*/ 	.short	0x00ff


	//----- nvinfo : EIATTR_NUM_BARRIERS
	.align		4
        /*0030*/ 	.byte	0x02, 0x4c
        /*0032*/ 	.byte	0x01
	.zero		1


	//----- nvinfo : EIATTR_MERCURY_ISA_VERSION
	.align		4
        /*0034*/ 	.byte	0x03, 0x5f
        /*0036*/ 	.short	0x0101


	//----- nvinfo : EIATTR_VRC_CTA_INIT_COUNT
	.align		4
        /*0038*/ 	.byte	0x02, 0x4a
	.zero		1
	.zero		1


	//----- nvinfo : EIATTR_EXIT_INSTR_OFFSETS
	.align		4
        /*003c*/ 	.byte	0x04, 0x1c
        /*003e*/ 	.short	(.L_13 - .L_12)


	//   ....[0]....
.L_12:
        /*0040*/ 	.word	0x00000150


	//   ....[1]....
        /*0044*/ 	.word	0x000007c0


	//----- nvinfo : EIATTR_CRS_STACK_SIZE
	.align		4
.L_13:
        /*0048*/ 	.byte	0x04, 0x1e
        /*004a*/ 	.short	(.L_15 - .L_14)
.L_14:
        /*004c*/ 	.word	0x00000000


	//----- nvinfo : EIATTR_CBANK_PARAM_SIZE
	.align		4
.L_15:
        /*0050*/ 	.byte	0x03, 0x19
        /*0052*/ 	.short	0x000c


	//----- nvinfo : EIATTR_PARAM_CBANK
	.align		4
        /*0054*/ 	.byte	0x04, 0x0a
        /*0056*/ 	.short	(.L_17 - .L_16)
	.align		4
.L_16:
        /*0058*/ 	.word	index@(.nv.constant0._Z12vectorsum2_2Pii)
        /*005c*/ 	.short	0x0380
        /*005e*/ 	.short	0x000c


	//----- nvinfo : EIATTR_SW_WAR
	.align		4
.L_17:
        /*0060*/ 	.byte	0x04, 0x36
        /*0062*/ 	.short	(.L_19 - .L_18)
.L_18:
        /*0064*/ 	.word	0x00000008
.L_19:


//--------------------- .nv.callgraph             --------------------------
	.section	.nv.callgraph,"",@"SHT_CUDA_CALLGRAPH"
	.align	4
	.sectionentsize	8
	.align		4
        /*0000*/ 	.word	0x00000000
	.align		4
        /*0004*/ 	.word	0xffffffff
	.align		4
        /*0008*/ 	.word	0x00000000
	.align		4
        /*000c*/ 	.word	0xfffffffe
	.align		4
        /*0010*/ 	.word	0x00000000
	.align		4
        /*0014*/ 	.word	0xfffffffd
	.align		4
        /*0018*/ 	.word	0x00000000
	.align		4
        /*001c*/ 	.word	0xfffffffc


//--------------------- .text._Z12vectorsum2_2Pii --------------------------
	.section	.text._Z12vectorsum2_2Pii,"ax",@progbits
	.align	128
        .global         _Z12vectorsum2_2Pii
        .type           _Z12vectorsum2_2Pii,@function
        .size           _Z12vectorsum2_2Pii,(.L_x_14 - _Z12vectorsum2_2Pii)
        .other          _Z12vectorsum2_2Pii,@"STO_CUDA_ENTRY STV_DEFAULT"
_Z12vectorsum2_2Pii:
.text._Z12vectorsum2_2Pii:
[----:B------:R-:W-:Y:S01]  /*0000*/  LDC R1, c[0x0][0x37c] ;  /* 0x0000df00ff017b82 */ /* 0x000fe20000000800 */
[----:B------:R-:W0:Y:S07]  /*0010*/  S2R R0, SR_CTAID.X ;  /* 0x0000000000007919 */ /* 0x000e2e0000002500 */
[----:B------:R-:W0:Y:S01]  /*0020*/  LDC R9, c[0x0][0x360] ;  /* 0x0000d800ff097b82 */ /* 0x000e220000000800 */
[----:B------:R-:W1:Y:S01]  /*0030*/  LDCU UR8, c[0x0][0x388] ;  /* 0x00007100ff0877ac */ /* 0x000e620008000800 */
[----:B------:R-:W2:Y:S01]  /*0040*/  S2R R7, SR_TID.X ;  /* 0x0000000000077919 */ /* 0x000ea20000002100 */
[----:B------:R-:W3:Y:S01]  /*0050*/  LDCU.64 UR6, c[0x0][0x358] ;  /* 0x00006b00ff0677ac */ /* 0x000ee20008000a00 */
[----:B0-----:R-:W-:-:S04]  /*0060*/  IMAD R4, R0, R9, RZ ;  /* 0x0000000900047224 */ /* 0x001fc800078e02ff */
[----:B--2---:R-:W-:Y:S01]  /*0070*/  IMAD.IADD R5, R4, 0x1, R7 ;  /* 0x0000000104057824 */ /* 0x004fe200078e0207 */
[----:B------:R-:W-:-:S04]  /*0080*/  ISETP.NE.AND P1, PT, R7, RZ, PT ;  /* 0x000000ff0700720c */ /* 0x000fc80003f25270 */
[----:B-1----:R-:W-:-:S13]  /*0090*/  ISETP.GE.AND P0, PT, R5, UR8, PT ;  /* 0x0000000805007c0c */ /* 0x002fda000bf06270 */
[----:B---3--:R-:W-:Y:S05]  /*00a0*/  @P0 BRA `(.L_x_0) ;  /* 0x0000000000280947 */ /* 0x008fea0003800000 */
[----:B------:R-:W0:Y:S02]  /*00b0*/  LDC.64 R2, c[0x0][0x380] ;  /* 0x0000e000ff027b82 */ /* 0x000e240000000a00 */
[----:B0-----:R-:W-:-:S06]  /*00c0*/  IMAD.WIDE R2, R5, 0x4, R2 ;  /* 0x0000000405027825 */ /* 0x001fcc00078e0202 */
[----:B------:R-:W2:Y:S01]  /*00d0*/  LDG.E R2, desc[UR6][R2.64] ;  /* 0x0000000602027981 */ /* 0x000ea2000c1e1900 */
[----:B------:R-:W0:Y:S01]  /*00e0*/  S2UR UR5, SR_CgaCtaId ;  /* 0x00000000000579c3 */ /* 0x000e220000008800 */
[----:B------:R-:W-:Y:S02]  /*00f0*/  UMOV UR4, 0x400 ;  /* 0x0000040000047882 */ /* 0x000fe40000000000 */
[----:B0-----:R-:W-:-:S06]  /*0100*/  ULEA UR4, UR5, UR4, 0x18 ;  /* 0x0000000405047291 */ /* 0x001fcc000f8ec0ff */
[----:B------:R-:W-:Y:S01]  /*0110*/  LEA R7, R7, UR4, 0x2 ;  /* 0x0000000407077c11 */ /* 0x000fe2000f8e10ff */
[----:B------:R-:W-:Y:S05]  /*0120*/  WARPSYNC.ALL ;  /* 0x0000000000007948 */ /* 0x000fea0003800000 */
[----:B--2---:R0:W-:Y:S01]  /*0130*/  STS [R7], R2 ;  /* 0x0000000207007388 */ /* 0x0041e20000000800 */
[----:B------:R-:W-:Y:S06]  /*0140*/  BAR.SYNC.DEFER_BLOCKING 0x0 ;  /* 0x0000000000007b1d */ /* 0x000fec0000010000 */
.L_x_0:
[----:B------:R-:W-:Y:S05]  /*0150*/  @P1 EXIT ;  /* 0x000000000000194d */ /* 0x000fea0003800000 */
[----:B------:R-:W1:Y:S01]  /*0160*/  S2R R3, SR_CgaCtaId ;  /* 0x0000000000037919 */ /* 0x000e620000008800 */
[----:B------:R-:W-:Y:S01]  /*0170*/  MOV R16, 0x400 ;  /* 0x0000040000107802 */ /* 0x000fe20000000f00 */
[----:B------:R-:W-:Y:S01]  /*0180*/  VIADD R5, R5, 0x1 ;  /* 0x0000000105057836 */ /* 0x000fe20000000000 */
[----:B------:R-:W-:Y:S04]  /*0190*/  BSSY.RECONVERGENT B1, `(.L_x_1) ;  /* 0x000005f000017945 */ /* 0x000fe80003800200 */
[----:B------:R-:W-:-:S04]  /*01a0*/  ISETP.GE.AND P0, PT, R5, UR8, PT ;  /* 0x0000000805007c0c */ /* 0x000fc8000bf06270 */
[----:B------:R-:W-:Y:S02]  /*01b0*/  ISETP.LT.U32.OR P0, PT, R9, 0x2, P0 ;  /* 0x000000020900780c */ /* 0x000fe40000701470 */
[----:B-1----:R-:W-:-:S05]  /*01c0*/  LEA R16, R3, R16, 0x18 ;  /* 0x0000001003107211 */ /* 0x002fca00078ec0ff */
[----:B------:R1:W2:Y:S06]  /*01d0*/  LDS R17, [R16] ;  /* 0x0000000010117984 */ /* 0x0002ac0000000800 */
[----:B------:R-:W-:Y:S05]  /*01e0*/  @P0 BRA `(.L_x_2) ;  /* 0x0000000400640947 */ /* 0x000fea0003800000 */
[----:B------:R-:W-:Y:S01]  /*01f0*/  VIADD R3, R9, 0xfffffffe ;  /* 0xfffffffe09037836 */ /* 0x000fe20000000000 */
[----:B------:R-:W-:Y:S01]  /*0200*/  IADD3 R4, PT, PT, -R4, UR8, RZ ;  /* 0x0000000804047c10 */ /* 0x000fe2000fffe1ff */
[----:B------:R-:W-:-:S03]  /*0210*/  IMAD.MOV.U32 R21, RZ, RZ, 0x1 ;  /* 0x00000001ff157424 */ /* 0x000fc600078e00ff */
[----:B------:R-:W-:-:S04]  /*0220*/  VIADDMNMX.U32 R3, R4, 0xfffffffe, R3, PT ;  /* 0xfffffffe04037846 */ /* 0x000fc80003800003 */
[C---:B------:R-:W-:Y:S01]  /*0230*/  ISETP.GE.U32.AND P0, PT, R3.reuse, 0x3, PT ;  /* 0x000000030300780c */ /* 0x040fe20003f06070 */
[----:B------:R-:W-:-:S05]  /*0240*/  VIADD R3, R3, 0x1 ;  /* 0x0000000103037836 */ /* 0x000fca0000000000 */
[----:B------:R-:W-:-:S07]  /*0250*/  LOP3.LUT R18, R3, 0x3, RZ, 0xc0, !PT ;  /* 0x0000000303127812 */ /* 0x000fce00078ec0ff */
[----:B------:R-:W-:Y:S05]  /*0260*/  @!P0 BRA `(.L_x_3) ;  /* 0x0000000400108947 */ /* 0x000fea0003800000 */
[----:B------:R-:W-:Y:S01]  /*0270*/  LOP3.LUT R3, R3, 0xfffffffc, RZ, 0xc0, !PT ;  /* 0xfffffffc03037812 */ /* 0x000fe200078ec0ff */
[----:B------:R-:W-:Y:S01]  /*0280*/  BSSY.RECONVERGENT B0, `(.L_x_4) ;  /* 0x0000041000007945 */ /* 0x000fe20003800200 */
[----:B------:R-:W-:Y:S02]  /*0290*/  VIADD R19, R16, 0x8 ;  /* 0x0000000810137836 */ /* 0x000fe40000000000 */
[----:B------:R-:W-:Y:S02]  /*02a0*/  IMAD.MOV.U32 R21, RZ, RZ, RZ ;  /* 0x000000ffff157224 */ /* 0x000fe400078e00ff */
[----:B------:R-:W-:-:S05]  /*02b0*/  IMAD.MOV R20, RZ, RZ, -R3 ;  /* 0x000000ffff147224 */ /* 0x000fca00078e0a03 */
[----:B------:R-:W-:-:S13]  /*02c0*/  ISETP.GE.AND P0, PT, R20, RZ, PT ;  /* 0x000000ff1400720c */ /* 0x000fda0003f06270 */
[----:B------:R-:W-:Y:S05]  /*02d0*/  @P0 BRA `(.L_x_5) ;  /* 0x0000000000c40947 */ /* 0x000fea0003800000 */
[----:B0-----:R-:W-:Y:S01]  /*02e0*/  IMAD.MOV R2, RZ, RZ, -R20 ;  /* 0x000000ffff027224 */ /* 0x001fe200078e0a14 */
[----:B------:R-:W-:-:S04]  /*02f0*/  PLOP3.LUT P0, PT, PT, PT, PT, 0x80, 0x8 ;  /* 0x000000000008781c */ /* 0x000fc80003f0f070 */
[----:B------:R-:W-:-:S13]  /*0300*/  ISETP.GT.AND P1, PT, R2, 0xc, PT ;  /* 0x0000000c0200780c */ /* 0x000fda0003f24270 */
[----:B------:R-:W-:Y:S05]  /*0310*/  @!P1 BRA `(.L_x_6) ;  /* 0x0000000000649947 */ /* 0x000fea0003800000 */
[----:B------:R-:W-:Y:S01]  /*0320*/  BSSY.RECONVERGENT B2, `(.L_x_6) ;  /* 0x0000018000027945 */ /* 0x000fe20003800200 */
[----:B------:R-:W-:-:S13]  /*0330*/  PLOP3.LUT P0, PT, PT, PT, PT, 0x8, 0x80 ;  /* 0x000000000080781c */ /* 0x000fda0003f0e170 */
.L_x_7:
[----:B------:R-:W-:Y:S01]  /*0340*/  LDS R23, [R19+-0x4] ;  /* 0xfffffc0013177984 */ /* 0x000fe20000000800 */
[----:B------:R-:W-:Y:S02]  /*0350*/  VIADD R20, R20, 0x10 ;  /* 0x0000001014147836 */ /* 0x000fe40000000000 */
[----:B------:R-:W-:Y:S01]  /*0360*/  VIADD R21, R21, 0x10 ;  /* 0x0000001015157836 */ /* 0x000fe20000000000 */
[----:B------:R-:W2:Y:S02]  /*0370*/  LDS.64 R14, [R19] ;  /* 0x00000000130e7984 */ /* 0x000ea40000000a00 */
[----:B------:R-:W-:Y:S02]  /*0380*/  ISETP.GE.AND P1, PT, R20, -0xc, PT ;  /* 0xfffffff41400780c */ /* 0x000fe40003f26270 */
[----:B------:R-:W0:Y:S04]  /*0390*/  LDS.64 R12, [R19+0x8] ;  /* 0x00000800130c7984 */ /* 0x000e280000000a00 */
[----:B------:R-:W3:Y:S04]  /*03a0*/  LDS.64 R10, [R19+0x10] ;  /* 0x00001000130a7984 */ /* 0x000ee80000000a00 */
[----:B------:R-:W4:Y:S04]  /*03b0*/  LDS.64 R8, [R19+0x18] ;  /* 0x0000180013087984 */ /* 0x000f280000000a00 */
[----:B------:R-:W5:Y:S04]  /*03c0*/  LDS.64 R6, [R19+0x20] ;  /* 0x0000200013067984 */ /* 0x000f680000000a00 */
[----:B------:R-:W1:Y:S04]  /*03d0*/  LDS.64 R4, [R19+0x28] ;  /* 0x0000280013047984 */ /* 0x000e680000000a00 */
[----:B------:R-:W1:Y:S04]  /*03e0*/  LDS.64 R2, [R19+0x30] ;  /* 0x0000300013027984 */ /* 0x000e680000000a00 */
[----:B------:R2:W1:Y:S02]  /*03f0*/  LDS R22, [R19+0x38] ;  /* 0x0000380013167984 */ /* 0x0004640000000800 */
[----:B--2---:R-:W-:Y:S01]  /*0400*/  VIADD R19, R19, 0x40 ;  /* 0x0000004013137836 */ /* 0x004fe20000000000 */
[----:B------:R-:W-:-:S04]  /*0410*/  IADD3 R14, PT, PT, R14, R17, R23 ;  /* 0x000000110e0e7210 */ /* 0x000fc80007ffe017 */
[----:B0-----:R-:W-:-:S04]  /*0420*/  IADD3 R12, PT, PT, R12, R14, R15 ;  /* 0x0000000e0c0c7210 */ /* 0x001fc80007ffe00f */
[----:B---3--:R-:W-:-:S04]  /*0430*/  IADD3 R10, PT, PT, R10, R12, R13 ;  /* 0x0000000c0a0a7210 */ /* 0x008fc80007ffe00d */
[----:B----4-:R-:W-:-:S04]  /*0440*/  IADD3 R8, PT, PT, R8, R10, R11 ;  /* 0x0000000a08087210 */ /* 0x010fc80007ffe00b */
[----:B-----5:R-:W-:-:S04]  /*0450*/  IADD3 R6, PT, PT, R6, R8, R9 ;  /* 0x0000000806067210 */ /* 0x020fc80007ffe009 */
[----:B-1----:R-:W-:-:S04]  /*0460*/  IADD3 R4, PT, PT, R4, R6, R7 ;  /* 0x0000000604047210 */ /* 0x002fc80007ffe007 */
[----:B------:R-:W-:-:S04]  /*0470*/  IADD3 R2, PT, PT, R2, R4, R5 ;  /* 0x0000000402027210 */ /* 0x000fc80007ffe005 */
[----:B------:R-:W-:Y:S01]  /*0480*/  IADD3 R17, PT, PT, R22, R2, R3 ;  /* 0x0000000216117210 */ /* 0x000fe20007ffe003 */
[----:B------:R-:W-:Y:S06]  /*0490*/  @!P1 BRA `(.L_x_7) ;  /* 0xfffffffc00a89947 */ /* 0x000fec000383ffff */
[----:B------:R-:W-:Y:S05]  /*04a0*/  BSYNC.RECONVERGENT B2 ;  /* 0x0000000000027941 */ /* 0x000fea0003800200 */
.L_x_6:
[----:B------:R-:W-:Y:S01]  /*04b0*/  IMAD.MOV R2, RZ, RZ, -R20 ;  /* 0x000000ffff027224 */ /* 0x000fe200078e0a14 */
[----:B------:R-:W-:Y:S04]  /*04c0*/  BSSY.RECONVERGENT B2, `(.L_x_8) ;  /* 0x0000010000027945 */ /* 0x000fe80003800200 */
[----:B------:R-:W-:-:S13]  /*04d0*/  ISETP.GT.AND P1, PT, R2, 0x4, PT ;  /* 0x000000040200780c */ /* 0x000fda0003f24270 */
[----:B------:R-:W-:Y:S05]  /*04e0*/  @!P1 BRA `(.L_x_9) ;  /* 0x0000000000349947 */ /* 0x000fea0003800000 */
[----:B------:R-:W-:Y:S01]  /*04f0*/  LDS R4, [R19+-0x4] ;  /* 0xfffffc0013047984 */ /* 0x000fe20000000800 */
[----:B------:R-:W-:Y:S01]  /*0500*/  PLOP3.LUT P0, PT, PT, PT, PT, 0x8, 0x80 ;  /* 0x000000000080781c */ /* 0x000fe20003f0e170 */
[----:B------:R-:W-:Y:S02]  /*0510*/  VIADD R20, R20, 0x8 ;  /* 0x0000000814147836 */ /* 0x000fe40000000000 */
[----:B------:R-:W2:Y:S01]  /*0520*/  LDS.64 R6, [R19] ;  /* 0x0000000013067984 */ /* 0x000ea20000000a00 */
[----:B------:R-:W-:-:S03]  /*0530*/  VIADD R21, R21, 0x8 ;  /* 0x0000000815157836 */ /* 0x000fc60000000000 */
[----:B------:R-:W0:Y:S04]  /*0540*/  LDS.64 R8, [R19+0x8] ;  /* 0x0000080013087984 */ /* 0x000e280000000a00 */
[----:B------:R-:W3:Y:S04]  /*0550*/  LDS.64 R2, [R19+0x10] ;  /* 0x0000100013027984 */ /* 0x000ee80000000a00 */
[----:B------:R4:W5:Y:S02]  /*0560*/  LDS R5, [R19+0x18] ;  /* 0x0000180013057984 */ /* 0x0009640000000800 */
[----:B----4-:R-:W-:Y:S01]  /*0570*/  VIADD R19, R19, 0x20 ;  /* 0x0000002013137836 */ /* 0x010fe20000000000 */
[----:B--2---:R-:W-:-:S04]  /*0580*/  IADD3 R4, PT, PT, R6, R17, R4 ;  /* 0x0000001106047210 */ /* 0x004fc80007ffe004 */
[----:B0-----:R-:W-:-:S04]  /*0590*/  IADD3 R4, PT, PT, R8, R4, R7 ;  /* 0x0000000408047210 */ /* 0x001fc80007ffe007 */
[----:B---3--:R-:W-:-:S04]  /*05a0*/  IADD3 R2, PT, PT, R2, R4, R9 ;  /* 0x0000000402027210 */ /* 0x008fc80007ffe009 */
[----:B-----5:R-:W-:-:S07]  /*05b0*/  IADD3 R17, PT, PT, R5, R2, R3 ;  /* 0x0000000205117210 */ /* 0x020fce0007ffe003 */
.L_x_9:
[----:B------:R-:W-:Y:S05]  /*05c0*/  BSYNC.RECONVERGENT B2 ;  /* 0x0000000000027941 */ /* 0x000fea0003800200 */
.L_x_8:
[----:B------:R-:W-:-:S13]  /*05d0*/  ISETP.NE.OR P0, PT, R20, RZ, P0 ;  /* 0x000000ff1400720c */ /* 0x000fda0000705670 */
[----:B------:R-:W-:Y:S05]  /*05e0*/  @!P0 BRA `(.L_x_10) ;  /* 0x0000000000288947 */ /* 0x000fea0003800000 */
.L_x_5:
[----:B0-----:R-:W-:Y:S01]  /*05f0*/  LDS R2, [R19+-0x4] ;  /* 0xfffffc0013027984 */ /* 0x001fe20000000800 */
[----:B------:R-:W-:Y:S02]  /*0600*/  VIADD R20, R20, 0x4 ;  /* 0x0000000414147836 */ /* 0x000fe40000000000 */
[----:B------:R-:W-:Y:S01]  /*0610*/  VIADD R21, R21, 0x4 ;  /* 0x0000000415157836 */ /* 0x000fe20000000000 */
[----:B------:R-:W2:Y:S02]  /*0620*/  LDS.64 R4, [R19] ;  /* 0x0000000013047984 */ /* 0x000ea40000000a00 */
[----:B------:R-:W-:Y:S02]  /*0630*/  ISETP.NE.AND P0, PT, R20, RZ, PT ;  /* 0x000000ff1400720c */ /* 0x000fe40003f05270 */
[----:B------:R0:W3:Y:S02]  /*0640*/  LDS R3, [R19+0x8] ;  /* 0x0000080013037984 */ /* 0x0000e40000000800 */
[----:B0-----:R-:W-:Y:S01]  /*0650*/  VIADD R19, R19, 0x10 ;  /* 0x0000001013137836 */ /* 0x001fe20000000000 */
[----:B--2---:R-:W-:-:S04]  /*0660*/  IADD3 R2, PT, PT, R4, R17, R2 ;  /* 0x0000001104027210 */ /* 0x004fc80007ffe002 */
[----:B---3--:R-:W-:-:S04]  /*0670*/  IADD3 R17, PT, PT, R3, R2, R5 ;  /* 0x0000000203117210 */ /* 0x008fc80007ffe005 */
[----:B------:R-:W-:Y:S05]  /*0680*/  @P0 BRA `(.L_x_5) ;  /* 0xfffffffc00d80947 */ /* 0x000fea000383ffff */
.L_x_10:
[----:B------:R-:W-:Y:S05]  /*0690*/  BSYNC.RECONVERGENT B0 ;  /* 0x0000000000007941 */ /* 0x000fea0003800200 */
.L_x_4:
[----:B------:R-:W-:-:S07]  /*06a0*/  VIADD R21, R21, 0x1 ;  /* 0x0000000115157836 */ /* 0x000fce0000000000 */
.L_x_3:
[----:B------:R-:W-:-:S13]  /*06b0*/  ISETP.NE.AND P0, PT, R18, RZ, PT ;  /* 0x000000ff1200720c */ /* 0x000fda0003f05270 */
[----:B------:R-:W-:Y:S05]  /*06c0*/  @!P0 BRA `(.L_x_11) ;  /* 0x0000000000288947 */ /* 0x000fea0003800000 */
[----:B------:R-:W-:Y:S01]  /*06d0*/  BSSY.RECONVERGENT B0, `(.L_x_11) ;  /* 0x0000009000007945 */ /* 0x000fe20003800200 */
[----:B------:R-:W-:Y:S02]  /*06e0*/  IMAD R21, R21, 0x4, R16 ;  /* 0x0000000415157824 */ /* 0x000fe400078e0210 */
[----:B------:R-:W-:-:S07]  /*06f0*/  IMAD.MOV R18, RZ, RZ, -R18 ;  /* 0x000000ffff127224 */ /* 0x000fce00078e0a12 */
.L_x_12:
[----:B0-----:R0:W2:Y:S01]  /*0700*/  LDS R2, [R21] ;  /* 0x0000000015027984 */ /* 0x0010a20000000800 */
[----:B------:R-:W-:-:S05]  /*0710*/  VIADD R18, R18, 0x1 ;  /* 0x0000000112127836 */ /* 0x000fca0000000000 */
[----:B------:R-:W-:Y:S01]  /*0720*/  ISETP.NE.AND P0, PT, R18, RZ, PT ;  /* 0x000000ff1200720c */ /* 0x000fe20003f05270 */
[----:B0-----:R-:W-:Y:S02]  /*0730*/  VIADD R21, R21, 0x4 ;  /* 0x0000000415157836 */ /* 0x001fe40000000000 */
[----:B--2---:R-:W-:-:S10]  /*0740*/  IMAD.IADD R17, R2, 0x1, R17 ;  /* 0x0000000102117824 */ /* 0x004fd400078e0211 */
[----:B------:R-:W-:Y:S05]  /*0750*/  @P0 BRA `(.L_x_12) ;  /* 0xfffffffc00e80947 */ /* 0x000fea000383ffff */
[----:B------:R-:W-:Y:S05]  /*0760*/  BSYNC.RECONVERGENT B0 ;  /* 0x0000000000007941 */ /* 0x000fea0003800200 */
.L_x_11:
[----:B--2---:R3:W-:Y:S02]  /*0770*/  STS [R16], R17 ;  /* 0x0000001110007388 */ /* 0x0047e40000000800 */
.L_x_2:
[----:B------:R-:W-:Y:S05]  /*0780*/  BSYNC.RECONVERGENT B1 ;  /* 0x0000000000017941 */ /* 0x000fea0003800200 */
.L_x_1:
[----:B0-----:R-:W0:Y:S02]  /*0790*/  LDC.64 R2, c[0x0][0x380] ;  /* 0x0000e000ff027b82 */ /* 0x001e240000000a00 */
[----:B0-----:R-:W-:-:S05]  /*07a0*/  IMAD.WIDE.U32 R2, R0, 0x4, R2 ;  /* 0x0000000400027825 */ /* 0x001fca00078e0002 */
[----:B--2---:R-:W-:Y:S01]  /*07b0*/  STG.E desc[UR6][R2.64], R17 ;  /* 0x0000001102007986 */ /* 0x004fe2000c101906 */
[----:B------:R-:W-:Y:S05]  /*07c0*/  EXIT ;  /* 0x000000000000794d */ /* 0x000fea0003800000 */
.L_x_13:
[----:B------:R-:W-:-:S00]  /*07d0*/  BRA `(.L_x_13) ;  /* 0xfffffffc00fc7947 */ /* 0x000fc0000383ffff */
[----:B------:R-:W-:-:S00]  /*07e0*/  NOP ;  /* 0x0000000000007918 */ /* 0x000fc00000000000 */
        /* <DEDUP_REMOVED lines=9> */
.L_x_14:


//--------------------- .nv.shared._Z12vectorsum2_2Pii --------------------------
	.section	.nv.shared._Z12vectorsum2_2Pii,"aw",@nobits
	.sectionflags	@""
	.align	4
.nv.shared._Z12vectorsum2_2Pii:
	.zero		1152


//--------------------- .nv.shared.reserved.0     --------------------------
	.section	.nv.shared.reserved.0,"aw",@nobits
	.weak		__nv_reservedSMEM_offset_0_alias
	.size		__nv_reservedSMEM_offset_0_alias, 0, 64
	.other		__nv_reservedSMEM_offset_0_alias,@"STO_CUDA_RESERVED_SHARED STV_DEFAULT"
__nv_reservedSMEM_offset_0_alias:
	.zero		0
	.zero		64


//--------------------- .nv.constant0._Z12vectorsum2_2Pii --------------------------
	.section	.nv.constant0._Z12vectorsum2_2Pii,"a",@progbits
	.sectionflags	@""
	.align	4
.nv.constant0._Z12vectorsum2_2Pii:
	.zero		908


//--------------------- SYMBOLS --------------------------

	.type		.nv.reservedSmem.offset0,@object
	.size		.nv.reservedSmem.offset0,0x4
	.type		.nv.reservedSmem.cap,@object
	.size		.nv.reservedSmem.cap,0x4
